//
// Generated by NVIDIA NVVM Compiler
//
// Compiler Build ID: CL-36424714
// Cuda compilation tools, release 13.0, V13.0.88
// Based on NVVM 20.0.0
//

.version 9.0
.target sm_100
.address_size 64

	// .globl	_Z10trig_fusedPKfPfS1_S1_i
// _ZZ10trig_fusedPKfPfS1_S1_iE5sdata has been demoted
// _ZZ9final_sumPfS_iE5sdata has been demoted
.global .align 4 .b8 __cudart_i2opi_f[24] = {65, 144, 67, 60, 153, 149, 98, 219, 192, 221, 52, 245, 209, 87, 39, 252, 41, 21, 68, 78, 110, 131, 249, 162};

.visible .entry _Z10trig_fusedPKfPfS1_S1_i(
	.param .u64 .ptr .align 1 _Z10trig_fusedPKfPfS1_S1_i_param_0,
	.param .u64 .ptr .align 1 _Z10trig_fusedPKfPfS1_S1_i_param_1,
	.param .u64 .ptr .align 1 _Z10trig_fusedPKfPfS1_S1_i_param_2,
	.param .u64 .ptr .align 1 _Z10trig_fusedPKfPfS1_S1_i_param_3,
	.param .u32 _Z10trig_fusedPKfPfS1_S1_i_param_4
)
{
	.local .align 4 .b8 	__local_depot0[28];
	.reg .b64 	%SP;
	.reg .b64 	%SPL;
	.reg .pred 	%p<15>;
	.reg .b32 	%r<55>;
	.reg .b32 	%f<37>;
	.reg .b64 	%rd<36>;
	.reg .b64 	%fd<3>;
	// demoted variable
	.shared .align 4 .b8 _ZZ10trig_fusedPKfPfS1_S1_iE5sdata[1024];
	mov.u64 	%SPL, __local_depot0;
	ld.param.u64 	%rd9, [_Z10trig_fusedPKfPfS1_S1_i_param_0];
	ld.param.u64 	%rd10, [_Z10trig_fusedPKfPfS1_S1_i_param_1];
	ld.param.u64 	%rd11, [_Z10trig_fusedPKfPfS1_S1_i_param_2];
	ld.param.u64 	%rd12, [_Z10trig_fusedPKfPfS1_S1_i_param_3];
	ld.param.u32 	%r22, [_Z10trig_fusedPKfPfS1_S1_i_param_4];
	add.u64 	%rd1, %SPL, 0;
	mov.u32 	%r1, %tid.x;
	mov.u32 	%r2, %ctaid.x;
	mov.u32 	%r54, %ntid.x;
	mad.lo.s32 	%r4, %r2, %r54, %r1;
	setp.ge.s32 	%p1, %r4, %r22;
	mov.f32 	%f36, 0f00000000;
	@%p1 bra 	$L__BB0_10;
	cvta.to.global.u64 	%rd14, %rd9;
	mul.wide.s32 	%rd15, %r4, 4;
	add.s64 	%rd16, %rd14, %rd15;
	ld.global.f32 	%f36, [%rd16];
	mul.f32 	%f9, %f36, 0f3F22F983;
	cvt.rni.s32.f32 	%r53, %f9;
	cvt.rn.f32.s32 	%f10, %r53;
	fma.rn.f32 	%f11, %f10, 0fBFC90FDA, %f36;
	fma.rn.f32 	%f12, %f10, 0fB3A22168, %f11;
	fma.rn.f32 	%f35, %f10, 0fA7C234C5, %f12;
	abs.f32 	%f3, %f36;
	setp.ltu.f32 	%p2, %f3, 0f47CE4780;
	@%p2 bra 	$L__BB0_9;
	setp.neu.f32 	%p3, %f3, 0f7F800000;
	@%p3 bra 	$L__BB0_4;
	mov.f32 	%f15, 0f00000000;
	mul.rn.f32 	%f35, %f36, %f15;
	mov.b32 	%r53, 0;
	bra.uni 	$L__BB0_9;
$L__BB0_4:
	mov.b32 	%r6, %f36;
	shl.b32 	%r24, %r6, 8;
	or.b32  	%r7, %r24, -2147483648;
	mov.b64 	%rd35, 0;
	mov.b32 	%r50, 0;
	mov.u64 	%rd33, __cudart_i2opi_f;
	mov.u64 	%rd34, %rd1;
$L__BB0_5:
	.pragma "nounroll";
	ld.global.nc.u32 	%r25, [%rd33];
	mad.wide.u32 	%rd19, %r25, %r7, %rd35;
	shr.u64 	%rd35, %rd19, 32;
	st.local.u32 	[%rd34], %rd19;
	add.s32 	%r50, %r50, 1;
	add.s64 	%rd34, %rd34, 4;
	add.s64 	%rd33, %rd33, 4;
	setp.ne.s32 	%p4, %r50, 6;
	@%p4 bra 	$L__BB0_5;
	shr.u32 	%r26, %r6, 23;
	st.local.u32 	[%rd1+24], %rd35;
	and.b32  	%r10, %r26, 31;
	and.b32  	%r27, %r26, 224;
	add.s32 	%r28, %r27, -128;
	shr.u32 	%r29, %r28, 5;
	mul.wide.u32 	%rd20, %r29, 4;
	sub.s64 	%rd8, %rd1, %rd20;
	ld.local.u32 	%r51, [%rd8+24];
	ld.local.u32 	%r52, [%rd8+20];
	setp.eq.s32 	%p5, %r10, 0;
	@%p5 bra 	$L__BB0_8;
	shf.l.wrap.b32 	%r51, %r52, %r51, %r10;
	ld.local.u32 	%r30, [%rd8+16];
	shf.l.wrap.b32 	%r52, %r30, %r52, %r10;
$L__BB0_8:
	shr.u32 	%r31, %r51, 30;
	shf.l.wrap.b32 	%r32, %r52, %r51, 2;
	shl.b32 	%r33, %r52, 2;
	shr.u32 	%r34, %r32, 31;
	add.s32 	%r35, %r34, %r31;
	neg.s32 	%r36, %r35;
	setp.lt.s32 	%p6, %r6, 0;
	selp.b32 	%r53, %r36, %r35, %p6;
	xor.b32  	%r37, %r32, %r6;
	shr.s32 	%r38, %r32, 31;
	xor.b32  	%r39, %r38, %r32;
	xor.b32  	%r40, %r38, %r33;
	cvt.u64.u32 	%rd21, %r39;
	shl.b64 	%rd22, %rd21, 32;
	cvt.u64.u32 	%rd23, %r40;
	or.b64  	%rd24, %rd22, %rd23;
	cvt.rn.f64.s64 	%fd1, %rd24;
	mul.f64 	%fd2, %fd1, 0d3BF921FB54442D19;
	cvt.rn.f32.f64 	%f13, %fd2;
	neg.f32 	%f14, %f13;
	setp.lt.s32 	%p7, %r37, 0;
	selp.f32 	%f35, %f14, %f13, %p7;
$L__BB0_9:
	mul.f32 	%f16, %f35, %f35;
	fma.rn.f32 	%f17, %f16, 0f37CBAC00, 0fBAB607ED;
	fma.rn.f32 	%f18, %f17, %f16, 0f3D2AAABB;
	fma.rn.f32 	%f19, %f18, %f16, 0fBEFFFFFF;
	fma.rn.f32 	%f20, %f19, %f16, 0f3F800000;
	fma.rn.f32 	%f21, %f16, %f35, 0f00000000;
	fma.rn.f32 	%f22, %f16, 0fB94D4153, 0f3C0885E4;
	fma.rn.f32 	%f23, %f22, %f16, 0fBE2AAAA8;
	fma.rn.f32 	%f24, %f23, %f21, %f35;
	and.b32  	%r42, %r53, 1;
	setp.eq.b32 	%p8, %r42, 1;
	selp.f32 	%f25, %f20, %f24, %p8;
	selp.f32 	%f26, %f24, %f20, %p8;
	and.b32  	%r43, %r53, 2;
	setp.eq.s32 	%p9, %r43, 0;
	neg.f32 	%f27, %f25;
	selp.f32 	%f28, %f25, %f27, %p9;
	add.s32 	%r44, %r53, 1;
	and.b32  	%r45, %r44, 2;
	setp.eq.s32 	%p10, %r45, 0;
	neg.f32 	%f29, %f26;
	selp.f32 	%f30, %f26, %f29, %p10;
	cvta.to.global.u64 	%rd25, %rd11;
	add.s64 	%rd27, %rd25, %rd15;
	st.global.f32 	[%rd27], %f28;
	cvta.to.global.u64 	%rd28, %rd10;
	add.s64 	%rd29, %rd28, %rd15;
	st.global.f32 	[%rd29], %f30;
$L__BB0_10:
	shl.b32 	%r46, %r1, 2;
	mov.u32 	%r47, _ZZ10trig_fusedPKfPfS1_S1_iE5sdata;
	add.s32 	%r19, %r47, %r46;
	st.shared.f32 	[%r19], %f36;
	bar.sync 	0;
	setp.lt.u32 	%p11, %r54, 2;
	@%p11 bra 	$L__BB0_14;
$L__BB0_11:
	shr.u32 	%r21, %r54, 1;
	setp.ge.u32 	%p12, %r1, %r21;
	@%p12 bra 	$L__BB0_13;
	shl.b32 	%r48, %r21, 2;
	add.s32 	%r49, %r19, %r48;
	ld.shared.f32 	%f31, [%r49];
	ld.shared.f32 	%f32, [%r19];
	add.f32 	%f33, %f31, %f32;
	st.shared.f32 	[%r19], %f33;
$L__BB0_13:
	bar.sync 	0;
	setp.gt.u32 	%p13, %r54, 3;
	mov.u32 	%r54, %r21;
	@%p13 bra 	$L__BB0_11;
$L__BB0_14:
	setp.ne.s32 	%p14, %r1, 0;
	@%p14 bra 	$L__BB0_16;
	ld.shared.f32 	%f34, [_ZZ10trig_fusedPKfPfS1_S1_iE5sdata];
	cvta.to.global.u64 	%rd30, %rd12;
	mul.wide.u32 	%rd31, %r2, 4;
	add.s64 	%rd32, %rd30, %rd31;
	st.global.f32 	[%rd32], %f34;
$L__BB0_16:
	ret;

}
	// .globl	_Z9final_sumPfS_i
.visible .entry _Z9final_sumPfS_i(
	.param .u64 .ptr .align 1 _Z9final_sumPfS_i_param_0,
	.param .u64 .ptr .align 1 _Z9final_sumPfS_i_param_1,
	.param .u32 _Z9final_sumPfS_i_param_2
)
{
	.reg .pred 	%p<6>;
	.reg .b32 	%r<12>;
	.reg .b32 	%f<9>;
	.reg .b64 	%rd<7>;
	// demoted variable
	.shared .align 4 .b8 _ZZ9final_sumPfS_iE5sdata[1024];
	ld.param.u64 	%rd1, [_Z9final_sumPfS_i_param_0];
	ld.param.u64 	%rd2, [_Z9final_sumPfS_i_param_1];
	ld.param.u32 	%r6, [_Z9final_sumPfS_i_param_2];
	mov.u32 	%r1, %tid.x;
	setp.ge.s32 	%p1, %r1, %r6;
	mov.f32 	%f8, 0f00000000;
	@%p1 bra 	$L__BB1_2;
	cvta.to.global.u64 	%rd3, %rd1;
	mul.wide.u32 	%rd4, %r1, 4;
	add.s64 	%rd5, %rd3, %rd4;
	ld.global.f32 	%f8, [%rd5];
$L__BB1_2:
	shl.b32 	%r7, %r1, 2;
	mov.u32 	%r8, _ZZ9final_sumPfS_iE5sdata;
	add.s32 	%r2, %r8, %r7;
	st.shared.f32 	[%r2], %f8;
	bar.sync 	0;
	mov.u32 	%r11, %ntid.x;
	setp.lt.u32 	%p2, %r11, 2;
	@%p2 bra 	$L__BB1_6;
$L__BB1_3:
	shr.u32 	%r5, %r11, 1;
	setp.ge.u32 	%p3, %r1, %r5;
	@%p3 bra 	$L__BB1_5;
	shl.b32 	%r9, %r5, 2;
	add.s32 	%r10, %r2, %r9;
	ld.shared.f32 	%f4, [%r10];
	ld.shared.f32 	%f5, [%r2];
	add.f32 	%f6, %f4, %f5;
	st.shared.f32 	[%r2], %f6;
$L__BB1_5:
	bar.sync 	0;
	setp.gt.u32 	%p4, %r11, 3;
	mov.u32 	%r11, %r5;
	@%p4 bra 	$L__BB1_3;
$L__BB1_6:
	setp.ne.s32 	%p5, %r1, 0;
	@%p5 bra 	$L__BB1_8;
	ld.shared.f32 	%f7, [_ZZ9final_sumPfS_iE5sdata];
	cvta.to.global.u64 	%rd6, %rd2;
	st.global.f32 	[%rd6], %f7;
$L__BB1_8:
	ret;

}


// ===== COMPILED SASS (sm_100) =====

	.target	sm_100

	.elftype	@"ET_EXEC"


//--------------------- .note.nv.tkinfo           --------------------------
	.section	.note.nv.tkinfo,"",@"SHT_NOTE"
	.sectionflags	@"SHF_NOTE_NV_TKINFO"
	.tkinfo
        /*0018*/ 	.word	0x00000002
        /*0030*/ 	.string	""
        /*0030*/ 	.string	"ptxas"
        /*0030*/ 	.string	"Cuda compilation tools, release 13.0, V13.0.88"
        /*0030*/ 	.string	"Build cuda_13.0.r13.0/compiler.36424714_0"
        /*0030*/ 	.string	"-arch sm_100 -m 64 "



//--------------------- .note.nv.cuinfo           --------------------------
	.section	.note.nv.cuinfo,"",@"SHT_NOTE"
	.sectionflags	@"SHF_NOTE_NV_CUINFO"
        /*0018*/ 	.short	0x0002
        /*001a*/ 	.short	0x0064
        /*001c*/ 	.short	0x0082
	.zero		2


//--------------------- .nv.info                  --------------------------
	.section	.nv.info,"",@"SHT_CUDA_INFO"
	.align	4


	//----- nvinfo : EIATTR_REGCOUNT
	.align		4
        /*0000*/ 	.byte	0x04, 0x2f
        /*0002*/ 	.short	(.L_2 - .L_1)
	.align		4
.L_1:
        /*0004*/ 	.word	index@(_Z10trig_fusedPKfPfS1_S1_i)
        /*0008*/ 	.word	0x00000016


	//----- nvinfo : EIATTR_FRAME_SIZE
	.align		4
.L_2:
        /*000c*/ 	.byte	0x04, 0x11
        /*000e*/ 	.short	(.L_4 - .L_3)
	.align		4
.L_3:
        /*0010*/ 	.word	index@(_Z10trig_fusedPKfPfS1_S1_i)
        /*0014*/ 	.word	0x00000000


	//----- nvinfo : EIATTR_REGCOUNT
	.align		4
.L_4:
        /*0018*/ 	.byte	0x04, 0x2f
        /*001a*/ 	.short	(.L_6 - .L_5)
	.align		4
.L_5:
        /*001c*/ 	.word	index@(_Z9final_sumPfS_i)
        /*0020*/ 	.word	0x0000000a


	//----- nvinfo : EIATTR_FRAME_SIZE
	.align		4
.L_6:
        /*0024*/ 	.byte	0x04, 0x11
        /*0026*/ 	.short	(.L_8 - .L_7)
	.align		4
.L_7:
        /*0028*/ 	.word	index@(_Z9final_sumPfS_i)
        /*002c*/ 	.word	0x00000000


	//----- nvinfo : EIATTR_MIN_STACK_SIZE
	.align		4
.L_8:
        /*0030*/ 	.byte	0x04, 0x12
        /*0032*/ 	.short	(.L_10 - .L_9)
	.align		4
.L_9:
        /*0034*/ 	.word	index@(_Z9final_sumPfS_i)
        /*0038*/ 	.word	0x00000000


	//----- nvinfo : EIATTR_MIN_STACK_SIZE
	.align		4
.L_10:
        /*003c*/ 	.byte	0x04, 0x12
        /*003e*/ 	.short	(.L_12 - .L_11)
	.align		4
.L_11:
        /*0040*/ 	.word	index@(_Z10trig_fusedPKfPfS1_S1_i)
        /*0044*/ 	.word	0x00000000
.L_12:


//--------------------- .nv.compat                --------------------------
	.section	.nv.compat,"",@"SHT_CUDA_COMPAT_INFO"
	.align	4
        /*0000*/ 	.byte	0x02, 0x09, 0x00, 0x00, 0x02, 0x02, 0x01, 0x00, 0x02, 0x05, 0x05, 0x00, 0x03, 0x07, 0x01, 0x01
        /*0010*/ 	.byte	0x02, 0x03, 0x00, 0x00, 0x02, 0x06, 0x01, 0x00, 0x04, 0x0b, 0x08, 0x00, 0x01, 0x00, 0x00, 0x00
        /*0020*/ 	.byte	0x00, 0x00, 0x00, 0x00


//--------------------- .nv.info._Z9final_sumPfS_i --------------------------
	.section	.nv.info._Z9final_sumPfS_i,"",@"SHT_CUDA_INFO"
	.sectionflags	@""
	.align	4


	//----- nvinfo : EIATTR_CUDA_API_VERSION
	.align		4
        /*0000*/ 	.byte	0x04, 0x37
        /*0002*/ 	.short	(.L_14 - .L_13)
.L_13:
        /*0004*/ 	.word	0x00000082


	//----- nvinfo : EIATTR_KPARAM_INFO
	.align		4
.L_14:
        /*0008*/ 	.byte	0x04, 0x17
        /*000a*/ 	.short	(.L_16 - .L_15)
.L_15:
        /*000c*/ 	.word	0x00000000
        /*0010*/ 	.short	0x0002
        /*0012*/ 	.short	0x0010
        /*0014*/ 	.byte	0x00, 0xf0, 0x11, 0x00


	//----- nvinfo : EIATTR_KPARAM_INFO
	.align		4
.L_16:
        /*0018*/ 	.byte	0x04, 0x17
        /*001a*/ 	.short	(.L_18 - .L_17)
.L_17:
        /*001c*/ 	.word	0x00000000
        /*0020*/ 	.short	0x0001
        /*0022*/ 	.short	0x0008
        /*0024*/ 	.byte	0x00, 0xf5, 0x21, 0x00


	//----- nvinfo : EIATTR_KPARAM_INFO
	.align		4
.L_18:
        /*0028*/ 	.byte	0x04, 0x17
        /*002a*/ 	.short	(.L_20 - .L_19)
.L_19:
        /*002c*/ 	.word	0x00000000
        /*0030*/ 	.short	0x0000
        /*0032*/ 	.short	0x0000
        /*0034*/ 	.byte	0x00, 0xf5, 0x21, 0x00


	//----- nvinfo : EIATTR_SPARSE_MMA_MASK
	.align		4
.L_20:
        /*0038*/ 	.byte	0x03, 0x50
        /*003a*/ 	.short	0x0000


	//----- nvinfo : EIATTR_MAXREG_COUNT
	.align		4
        /*003c*/ 	.byte	0x03, 0x1b
        /*003e*/ 	.short	0x00ff


	//----- nvinfo : EIATTR_NUM_BARRIERS
	.align		4
        /*0040*/ 	.byte	0x02, 0x4c
        /*0042*/ 	.byte	0x01
	.zero		1


	//----- nvinfo : EIATTR_MERCURY_ISA_VERSION
	.align		4
        /*0044*/ 	.byte	0x03, 0x5f
        /*0046*/ 	.short	0x0101


	//----- nvinfo : EIATTR_VRC_CTA_INIT_COUNT
	.align		4
        /*0048*/ 	.byte	0x02, 0x4a
	.zero		1
	.zero		1


	//----- nvinfo : EIATTR_EXIT_INSTR_OFFSETS
	.align		4
        /*004c*/ 	.byte	0x04, 0x1c
        /*004e*/ 	.short	(.L_22 - .L_21)


	//   ....[0]....
.L_21:
        /*0050*/ 	.word	0x000001f0


	//   ....[1]....
        /*0054*/ 	.word	0x00000260


	//----- nvinfo : EIATTR_CBANK_PARAM_SIZE
	.align		4
.L_22:
        /*0058*/ 	.byte	0x03, 0x19
        /*005a*/ 	.short	0x0014


	//----- nvinfo : EIATTR_PARAM_CBANK
	.align		4
        /*005c*/ 	.byte	0x04, 0x0a
        /*005e*/ 	.short	(.L_24 - .L_23)
	.align		4
.L_23:
        /*0060*/ 	.word	index@(.nv.constant0._Z9final_sumPfS_i)
        /*0064*/ 	.short	0x0380
        /*0066*/ 	.short	0x0014


	//----- nvinfo : EIATTR_SW_WAR
	.align		4
.L_24:
        /*0068*/ 	.byte	0x04, 0x36
        /*006a*/ 	.short	(.L_26 - .L_25)
.L_25:
        /*006c*/ 	.word	0x00000008
.L_26:


//--------------------- .nv.info._Z10trig_fusedPKfPfS1_S1_i --------------------------
	.section	.nv.info._Z10trig_fusedPKfPfS1_S1_i,"",@"SHT_CUDA_INFO"
	.sectionflags	@""
	.align	4


	//----- nvinfo : EIATTR_CUDA_API_VERSION
	.align		4
        /*0000*/ 	.byte	0x04, 0x37
        /*0002*/ 	.short	(.L_28 - .L_27)
.L_27:
        /*0004*/ 	.word	0x00000082


	//----- nvinfo : EIATTR_KPARAM_INFO
	.align		4
.L_28:
        /*0008*/ 	.byte	0x04, 0x17
        /*000a*/ 	.short	(.L_30 - .L_29)
.L_29:
        /*000c*/ 	.word	0x00000000
        /*0010*/ 	.short	0x0004
        /*0012*/ 	.short	0x0020
        /*0014*/ 	.byte	0x00, 0xf0, 0x11, 0x00


	//----- nvinfo : EIATTR_KPARAM_INFO
	.align		4
.L_30:
        /*0018*/ 	.byte	0x04, 0x17
        /*001a*/ 	.short	(.L_32 - .L_31)
.L_31:
        /*001c*/ 	.word	0x00000000
        /*0020*/ 	.short	0x0003
        /*0022*/ 	.short	0x0018
        /*0024*/ 	.byte	0x00, 0xf5, 0x21, 0x00


	//----- nvinfo : EIATTR_KPARAM_INFO
	.align		4
.L_32:
        /*0028*/ 	.byte	0x04, 0x17
        /*002a*/ 	.short	(.L_34 - .L_33)
.L_33:
        /*002c*/ 	.word	0x00000000
        /*0030*/ 	.short	0x0002
        /*0032*/ 	.short	0x0010
        /*0034*/ 	.byte	0x00, 0xf5, 0x21, 0x00


	//----- nvinfo : EIATTR_KPARAM_INFO
	.align		4
.L_34:
        /*0038*/ 	.byte	0x04, 0x17
        /*003a*/ 	.short	(.L_36 - .L_35)
.L_35:
        /*003c*/ 	.word	0x00000000
        /*0040*/ 	.short	0x0001
        /*0042*/ 	.short	0x0008
        /*0044*/ 	.byte	0x00, 0xf5, 0x21, 0x00


	//----- nvinfo : EIATTR_KPARAM_INFO
	.align		4
.L_36:
        /*0048*/ 	.byte	0x04, 0x17
        /*004a*/ 	.short	(.L_38 - .L_37)
.L_37:
        /*004c*/ 	.word	0x00000000
        /*0050*/ 	.short	0x0000
        /*0052*/ 	.short	0x0000
        /*0054*/ 	.byte	0x00, 0xf5, 0x21, 0x00


	//----- nvinfo : EIATTR_SPARSE_MMA_MASK
	.align		4
.L_38:
        /*0058*/ 	.byte	0x03, 0x50
        /*005a*/ 	.short	0x0000


	//----- nvinfo : EIATTR_MAXREG_COUNT
	.align		4
        /*005c*/ 	.byte	0x03, 0x1b
        /*005e*/ 	.short	0x00ff


	//----- nvinfo : EIATTR_NUM_BARRIERS
	.align		4
        /*0060*/ 	.byte	0x02, 0x4c
        /*0062*/ 	.byte	0x01
	.zero		1


	//----- nvinfo : EIATTR_MERCURY_ISA_VERSION
	.align		4
        /*0064*/ 	.byte	0x03, 0x5f
        /*0066*/ 	.short	0x0101


	//----- nvinfo : EIATTR_VRC_CTA_INIT_COUNT
	.align		4
        /*0068*/ 	.byte	0x02, 0x4a
	.zero		1
	.zero		1


	//----- nvinfo : EIATTR_EXIT_INSTR_OFFSETS
	.align		4
        /*006c*/ 	.byte	0x04, 0x1c
        /*006e*/ 	.short	(.L_40 - .L_39)


	//   ....[0]....
.L_39:
        /*0070*/ 	.word	0x00000a80


	//   ....[1]....
        /*0074*/ 	.word	0x00000b00


	//----- nvinfo : EIATTR_CRS_STACK_SIZE
	.align		4
.L_40:
        /*0078*/ 	.byte	0x04, 0x1e
        /*007a*/ 	.short	(.L_42 - .L_41)
.L_41:
        /*007c*/ 	.word	0x00000000


	//----- nvinfo : EIATTR_CBANK_PARAM_SIZE
	.align		4
.L_42:
        /*0080*/ 	.byte	0x03, 0x19
        /*0082*/ 	.short	0x0024


	//----- nvinfo : EIATTR_PARAM_CBANK
	.align		4
        /*0084*/ 	.byte	0x04, 0x0a
        /*0086*/ 	.short	(.L_44 - .L_43)
	.align		4
.L_43:
        /*0088*/ 	.word	index@(.nv.constant0._Z10trig_fusedPKfPfS1_S1_i)
        /*008c*/ 	.short	0x0380
        /*008e*/ 	.short	0x0024


	//----- nvinfo : EIATTR_SW_WAR
	.align		4
.L_44:
        /*0090*/ 	.byte	0x04, 0x36
        /*0092*/ 	.short	(.L_46 - .L_45)
.L_45:
        /*0094*/ 	.word	0x00000008
.L_46:


//--------------------- .nv.callgraph             --------------------------
	.section	.nv.callgraph,"",@"SHT_CUDA_CALLGRAPH"
	.align	4
	.sectionentsize	8
	.align		4
        /*0000*/ 	.word	0x00000000
	.align		4
        /*0004*/ 	.word	0xffffffff
	.align		4
        /*0008*/ 	.word	0x00000000
	.align		4
        /*000c*/ 	.word	0xfffffffe
	.align		4
        /*0010*/ 	.word	0x00000000
	.align		4
        /*0014*/ 	.word	0xfffffffd
	.align		4
        /*0018*/ 	.word	0x00000000
	.align		4
        /*001c*/ 	.word	0xfffffffc


//--------------------- .nv.constant4             --------------------------
	.section	.nv.constant4,"a",@progbits
	.align	8
	.align		8
.nv.constant4:
        /*0000*/ 	.dword	__cudart_i2opi_f


//--------------------- .text._Z9final_sumPfS_i   --------------------------
	.section	.text._Z9final_sumPfS_i,"ax",@progbits
	.align	128
        .global         _Z9final_sumPfS_i
        .type           _Z9final_sumPfS_i,@function
        .size           _Z9final_sumPfS_i,(.L_x_13 - _Z9final_sumPfS_i)
        .other          _Z9final_sumPfS_i,@"STO_CUDA_ENTRY STV_DEFAULT"
_Z9final_sumPfS_i:
.text._Z9final_sumPfS_i:
[----:B------:R-:W-:Y:S01]  /*0000*/  LDC R1, c[0x0][0x37c] ;  /* 0x0000df00ff017b82 */ /* 0x000fe20000000800 */
[----:B------:R-:W0:Y:S01]  /*0010*/  S2R R7, SR_TID.X ;  /* 0x0000000000077919 */ /* 0x000e220000002100 */
[----:B------:R-:W0:Y:S01]  /*0020*/  LDCU UR4, c[0x0][0x390] ;  /* 0x00007200ff0477ac */ /* 0x000e220008000800 */
[----:B------:R-:W-:Y:S01]  /*0030*/  IMAD.MOV.U32 R0, RZ, RZ, RZ ;  /* 0x000000ffff007224 */ /* 0x000fe200078e00ff */
[----:B------:R-:W1:Y:S01]  /*0040*/  LDCU.64 UR6, c[0x0][0x358] ;  /* 0x00006b00ff0677ac */ /* 0x000e620008000a00 */
[----:B0-----:R-:W-:-:S13]  /*0050*/  ISETP.GE.AND P0, PT, R7, UR4, PT ;  /* 0x0000000407007c0c */ /* 0x001fda000bf06270 */
[----:B------:R-:W0:Y:S02]  /*0060*/  @!P0 LDC.64 R2, c[0x0][0x380] ;  /* 0x0000e000ff028b82 */ /* 0x000e240000000a00 */
[----:B0-----:R-:W-:-:S05]  /*0070*/  @!P0 IMAD.WIDE.U32 R2, R7, 0x4, R2 ;  /* 0x0000000407028825 */ /* 0x001fca00078e0002 */
[----:B-1----:R-:W2:Y:S01]  /*0080*/  @!P0 LDG.E R0, desc[UR6][R2.64] ;  /* 0x0000000602008981 */ /* 0x002ea2000c1e1900 */
[----:B------:R-:W0:Y:S01]  /*0090*/  S2UR UR5, SR_CgaCtaId ;  /* 0x00000000000579c3 */ /* 0x000e220000008800 */
[----:B------:R-:W-:Y:S01]  /*00a0*/  UMOV UR4, 0x400 ;  /* 0x0000040000047882 */ /* 0x000fe20000000000 */
[----:B------:R-:W1:Y:S01]  /*00b0*/  LDCU UR8, c[0x0][0x360] ;  /* 0x00006c00ff0877ac */ /* 0x000e620008000800 */
[----:B------:R-:W-:Y:S01]  /*00c0*/  ISETP.NE.AND P0, PT, R7, RZ, PT ;  /* 0x000000ff0700720c */ /* 0x000fe20003f05270 */
[----:B-1----:R-:W-:Y:S02]  /*00d0*/  UISETP.GE.U32.AND UP0, UPT, UR8, 0x2, UPT ;  /* 0x000000020800788c */ /* 0x002fe4000bf06070 */
[----:B0-----:R-:W-:-:S06]  /*00e0*/  ULEA UR4, UR5, UR4, 0x18 ;  /* 0x0000000405047291 */ /* 0x001fcc000f8ec0ff */
[----:B------:R-:W-:-:S05]  /*00f0*/  LEA R5, R7, UR4, 0x2 ;  /* 0x0000000407057c11 */ /* 0x000fca000f8e10ff */
[----:B--2---:R0:W-:Y:S01]  /*0100*/  STS [R5], R0 ;  /* 0x0000000005007388 */ /* 0x0041e20000000800 */
[----:B------:R-:W-:Y:S06]  /*0110*/  BAR.SYNC.DEFER_BLOCKING 0x0 ;  /* 0x0000000000007b1d */ /* 0x000fec0000010000 */
[----:B------:R-:W-:Y:S05]  /*0120*/  BRA.U !UP0, `(.L_x_0) ;  /* 0x0000000108307547 */ /* 0x000fea000b800000 */
[----:B0-----:R-:W-:-:S07]  /*0130*/  IMAD.U32 R0, RZ, RZ, UR8 ;  /* 0x00000008ff007e24 */ /* 0x001fce000f8e00ff */
.L_x_1:
[----:B------:R-:W-:-:S04]  /*0140*/  SHF.R.U32.HI R6, RZ, 0x1, R0 ;  /* 0x00000001ff067819 */ /* 0x000fc80000011600 */
[----:B------:R-:W-:-:S13]  /*0150*/  ISETP.GE.U32.AND P1, PT, R7, R6, PT ;  /* 0x000000060700720c */ /* 0x000fda0003f26070 */
[----:B------:R-:W-:Y:S01]  /*0160*/  @!P1 IMAD R2, R6, 0x4, R5 ;  /* 0x0000000406029824 */ /* 0x000fe200078e0205 */
[----:B------:R-:W-:Y:S05]  /*0170*/  @!P1 LDS R3, [R5] ;  /* 0x0000000005039984 */ /* 0x000fea0000000800 */
[----:B------:R-:W0:Y:S02]  /*0180*/  @!P1 LDS R2, [R2] ;  /* 0x0000000002029984 */ /* 0x000e240000000800 */
[----:B0-----:R-:W-:-:S05]  /*0190*/  @!P1 FADD R4, R2, R3 ;  /* 0x0000000302049221 */ /* 0x001fca0000000000 */
[----:B------:R1:W-:Y:S01]  /*01a0*/  @!P1 STS [R5], R4 ;  /* 0x0000000405009388 */ /* 0x0003e20000000800 */
[----:B------:R-:W-:Y:S01]  /*01b0*/  BAR.SYNC.DEFER_BLOCKING 0x0 ;  /* 0x0000000000007b1d */ /* 0x000fe20000010000 */
[----:B------:R-:W-:Y:S01]  /*01c0*/  ISETP.GT.U32.AND P1, PT, R0, 0x3, PT ;  /* 0x000000030000780c */ /* 0x000fe20003f24070 */
[----:B------:R-:W-:-:S12]  /*01d0*/  IMAD.MOV.U32 R0, RZ, RZ, R6 ;  /* 0x000000ffff007224 */ /* 0x000fd800078e0006 */
[----:B-1----:R-:W-:Y:S05]  /*01e0*/  @P1 BRA `(.L_x_1) ;  /* 0xfffffffc00d41947 */ /* 0x002fea000383ffff */
.L_x_0:
[----:B------:R-:W-:Y:S05]  /*01f0*/  @P0 EXIT ;  /* 0x000000000000094d */ /* 0x000fea0003800000 */
[----:B------:R-:W1:Y:S01]  /*0200*/  S2UR UR5, SR_CgaCtaId ;  /* 0x00000000000579c3 */ /* 0x000e620000008800 */
[----:B------:R-:W-:-:S07]  /*0210*/  UMOV UR4, 0x400 ;  /* 0x0000040000047882 */ /* 0x000fce0000000000 */
[----:B------:R-:W2:Y:S01]  /*0220*/  LDC.64 R2, c[0x0][0x388] ;  /* 0x0000e200ff027b82 */ /* 0x000ea20000000a00 */
[----:B-1----:R-:W-:-:S09]  /*0230*/  ULEA UR4, UR5, UR4, 0x18 ;  /* 0x0000000405047291 */ /* 0x002fd2000f8ec0ff */
[----:B0-----:R-:W2:Y:S04]  /*0240*/  LDS R5, [UR4] ;  /* 0x00000004ff057984 */ /* 0x001ea80008000800 */
[----:B--2---:R-:W-:Y:S01]  /*0250*/  STG.E desc[UR6][R2.64], R5 ;  /* 0x0000000502007986 */ /* 0x004fe2000c101906 */
[----:B------:R-:W-:Y:S05]  /*0260*/  EXIT ;  /* 0x000000000000794d */ /* 0x000fea0003800000 */
.L_x_2:
[----:B------:R-:W-:-:S00]  /*0270*/  BRA `(.L_x_2) ;  /* 0xfffffffc00fc7947 */ /* 0x000fc0000383ffff */
[----:B------:R-:W-:-:S00]  /*0280*/  NOP ;  /* 0x0000000000007918 */ /* 0x000fc00000000000 */
[----:B------:R-:W-:-:S00]  /*0290*/  NOP ;  /* 0x0000000000007918 */ /* 0x000fc00000000000 */
[----:B------:R-:W-:-:S00]  /*02a0*/  NOP ;  /* 0x0000000000007918 */ /* 0x000fc00000000000 */
[----:B------:R-:W-:-:S00]  /*02b0*/  NOP ;  /* 0x0000000000007918 */ /* 0x000fc00000000000 */
[----:B------:R-:W-:-:S00]  /*02c0*/  NOP ;  /* 0x0000000000007918 */ /* 0x000fc00000000000 */
[----:B------:R-:W-:-:S00]  /*02d0*/  NOP ;  /* 0x0000000000007918 */ /* 0x000fc00000000000 */
[----:B------:R-:W-:-:S00]  /*02e0*/  NOP ;  /* 0x0000000000007918 */ /* 0x000fc00000000000 */
[----:B------:R-:W-:-:S00]  /*02f0*/  NOP ;  /* 0x0000000000007918 */ /* 0x000fc00000000000 */
.L_x_13:


//--------------------- .text._Z10trig_fusedPKfPfS1_S1_i --------------------------
	.section	.text._Z10trig_fusedPKfPfS1_S1_i,"ax",@progbits
	.align	128
        .global         _Z10trig_fusedPKfPfS1_S1_i
        .type           _Z10trig_fusedPKfPfS1_S1_i,@function
        .size           _Z10trig_fusedPKfPfS1_S1_i,(.L_x_14 - _Z10trig_fusedPKfPfS1_S1_i)
        .other          _Z10trig_fusedPKfPfS1_S1_i,@"STO_CUDA_ENTRY STV_DEFAULT"
_Z10trig_fusedPKfPfS1_S1_i:
.text._Z10trig_fusedPKfPfS1_S1_i:
[----:B------:R-:W-:Y:S01]  /*0000*/  LDC R1, c[0x0][0x37c] ;  /* 0x0000df00ff017b82 */ /* 0x000fe20000000800 */
[----:B------:R-:W0:Y:S01]  /*0010*/  S2R R2, SR_TID.X ;  /* 0x0000000000027919 */ /* 0x000e220000002100 */
[----:B------:R-:W1:Y:S01]  /*0020*/  LDCU UR4, c[0x0][0x360] ;  /* 0x00006c00ff0477ac */ /* 0x000e620008000800 */
[----:B------:R-:W-:Y:S01]  /*0030*/  BSSY.RECONVERGENT B0, `(.L_x_3) ;  /* 0x0000090000007945 */ /* 0x000fe20003800200 */
[----:B------:R-:W-:Y:S01]  /*0040*/  IMAD.MOV.U32 R6, RZ, RZ, RZ ;  /* 0x000000ffff067224 */ /* 0x000fe200078e00ff */
[----:B------:R-:W0:Y:S01]  /*0050*/  S2R R3, SR_CTAID.X ;  /* 0x0000000000037919 */ /* 0x000e220000002500 */
[----:B------:R-:W2:Y:S01]  /*0060*/  LDCU UR5, c[0x0][0x3a0] ;  /* 0x00007400ff0577ac */ /* 0x000ea20008000800 */
[----:B------:R-:W3:Y:S01]  /*0070*/  LDCU.64 UR6, c[0x0][0x358] ;  /* 0x00006b00ff0677ac */ /* 0x000ee20008000a00 */
[----:B-1----:R-:W-:Y:S02]  /*0080*/  IMAD.U32 R4, RZ, RZ, UR4 ;  /* 0x00000004ff047e24 */ /* 0x002fe4000f8e00ff */
[----:B0-----:R-:W-:-:S05]  /*0090*/  IMAD R5, R3, UR4, R2 ;  /* 0x0000000403057c24 */ /* 0x001fca000f8e0202 */
[----:B--2---:R-:W-:-:S13]  /*00a0*/  ISETP.GE.AND P0, PT, R5, UR5, PT ;  /* 0x0000000505007c0c */ /* 0x004fda000bf06270 */
[----:B---3--:R-:W-:Y:S05]  /*00b0*/  @P0 BRA `(.L_x_4) ;  /* 0x00000008001c0947 */ /* 0x008fea0003800000 */
[----:B------:R-:W0:Y:S02]  /*00c0*/  LDC.64 R8, c[0x0][0x380] ;  /* 0x0000e000ff087b82 */ /* 0x000e240000000a00 */
[----:B0-----:R-:W-:-:S05]  /*00d0*/  IMAD.WIDE R8, R5, 0x4, R8 ;  /* 0x0000000405087825 */ /* 0x001fca00078e0208 */
[----:B------:R-:W2:Y:S01]  /*00e0*/  LDG.E R6, desc[UR6][R8.64] ;  /* 0x0000000608067981 */ /* 0x000ea2000c1e1900 */
[----:B------:R-:W-:Y:S01]  /*00f0*/  BSSY.RECONVERGENT B1, `(.L_x_5) ;  /* 0x0000069000017945 */ /* 0x000fe20003800200 */
[C---:B--2---:R-:W-:Y:S01]  /*0100*/  FMUL R7, R6.reuse, 0.63661974668502807617 ;  /* 0x3f22f98306077820 */ /* 0x044fe20000400000 */
[----:B------:R-:W-:-:S05]  /*0110*/  FSETP.GE.AND P0, PT, |R6|, 105615, PT ;  /* 0x47ce47800600780b */ /* 0x000fca0003f06200 */
[----:B------:R-:W0:Y:S02]  /*0120*/  F2I.NTZ R7, R7 ;  /* 0x0000000700077305 */ /* 0x000e240000203100 */
[----:B0-----:R-:W-:-:S05]  /*0130*/  I2FP.F32.S32 R11, R7 ;  /* 0x00000007000b7245 */ /* 0x001fca0000201400 */
[----:B------:R-:W-:-:S04]  /*0140*/  FFMA R0, R11, -1.5707962512969970703, R6 ;  /* 0xbfc90fda0b007823 */ /* 0x000fc80000000006 */
[----:B------:R-:W-:-:S04]  /*0150*/  FFMA R0, R11, -7.5497894158615963534e-08, R0 ;  /* 0xb3a221680b007823 */ /* 0x000fc80000000000 */
[----:B------:R-:W-:Y:S01]  /*0160*/  FFMA R0, R11, -5.3903029534742383927e-15, R0 ;  /* 0xa7c234c50b007823 */ /* 0x000fe20000000000 */
[----:B------:R-:W-:Y:S06]  /*0170*/  @!P0 BRA `(.L_x_6) ;  /* 0x0000000400808947 */ /* 0x000fec0003800000 */
[----:B------:R-:W-:-:S13]  /*0180*/  FSETP.NEU.AND P0, PT, |R6|, +INF , PT ;  /* 0x7f8000000600780b */ /* 0x000fda0003f0d200 */
[----:B------:R-:W-:Y:S01]  /*0190*/  @!P0 FMUL R0, RZ, R6 ;  /* 0x00000006ff008220 */ /* 0x000fe20000400000 */
[----:B------:R-:W-:Y:S01]  /*01a0*/  @!P0 IMAD.MOV.U32 R7, RZ, RZ, RZ ;  /* 0x000000ffff078224 */ /* 0x000fe200078e00ff */
[----:B------:R-:W-:Y:S06]  /*01b0*/  @!P0 BRA `(.L_x_6) ;  /* 0x0000000400708947 */ /* 0x000fec0003800000 */
[----:B------:R-:W-:Y:S02]  /*01c0*/  IMAD.SHL.U32 R7, R6, 0x100, RZ ;  /* 0x0000010006077824 */ /* 0x000fe400078e00ff */
[----:B------:R-:W-:Y:S02]  /*01d0*/  HFMA2 R12, -RZ, RZ, 0, 0 ;  /* 0x00000000ff0c7431 */ /* 0x000fe400000001ff */
[----:B------:R-:W-:Y:S01]  /*01e0*/  IMAD.MOV.U32 R0, RZ, RZ, RZ ;  /* 0x000000ffff007224 */ /* 0x000fe200078e00ff */
[----:B------:R-:W0:Y:S01]  /*01f0*/  LDCU.64 UR8, c[0x4][URZ] ;  /* 0x01000000ff0877ac */ /* 0x000e220008000a00 */
[----:B------:R-:W-:Y:S01]  /*0200*/  LOP3.LUT R15, R7, 0x80000000, RZ, 0xfc, !PT ;  /* 0x80000000070f7812 */ /* 0x000fe200078efcff */
[----:B------:R-:W-:Y:S01]  /*0210*/  UMOV UR5, URZ ;  /* 0x000000ff00057c82 */ /* 0x000fe20008000000 */
[----:B------:R-:W-:-:S05]  /*0220*/  UMOV UR4, URZ ;  /* 0x000000ff00047c82 */ /* 0x000fca0008000000 */
.L_x_7:
[----:B0-----:R-:W-:Y:S02]  /*0230*/  IMAD.U32 R10, RZ, RZ, UR8 ;  /* 0x00000008ff0a7e24 */ /* 0x001fe4000f8e00ff */
[----:B------:R-:W-:-:S05]  /*0240*/  IMAD.U32 R11, RZ, RZ, UR9 ;  /* 0x00000009ff0b7e24 */ /* 0x000fca000f8e00ff */
[----:B------:R-:W2:Y:S01]  /*0250*/  LDG.E.CONSTANT R8, desc[UR6][R10.64] ;  /* 0x000000060a087981 */ /* 0x000ea2000c1e9900 */
[----:B------:R-:W-:Y:S01]  /*0260*/  UIADD3 UR4, UPT, UPT, UR4, 0x1, URZ ;  /* 0x0000000104047890 */ /* 0x000fe2000fffe0ff */
[C---:B------:R-:W-:Y:S01]  /*0270*/  ISETP.EQ.AND P0, PT, R12.reuse, RZ, PT ;  /* 0x000000ff0c00720c */ /* 0x040fe20003f02270 */
[----:B------:R-:W-:Y:S01]  /*0280*/  UIADD3 UR8, UP1, UPT, UR8, 0x4, URZ ;  /* 0x0000000408087890 */ /* 0x000fe2000ff3e0ff */
[C---:B------:R-:W-:Y:S01]  /*0290*/  ISETP.EQ.AND P1, PT, R12.reuse, 0x4, PT ;  /* 0x000000040c00780c */ /* 0x040fe20003f22270 */
[----:B------:R-:W-:Y:S01]  /*02a0*/  UISETP.NE.AND UP0, UPT, UR4, 0x6, UPT ;  /* 0x000000060400788c */ /* 0x000fe2000bf05270 */
[C---:B------:R-:W-:Y:S01]  /*02b0*/  ISETP.EQ.AND P2, PT, R12.reuse, 0x8, PT ;  /* 0x000000080c00780c */ /* 0x040fe20003f42270 */
[----:B------:R-:W-:Y:S01]  /*02c0*/  UIADD3.X UR9, UPT, UPT, URZ, UR9, URZ, UP1, !UPT ;  /* 0x00000009ff097290 */ /* 0x000fe20008ffe4ff */
[C---:B------:R-:W-:Y:S02]  /*02d0*/  ISETP.EQ.AND P3, PT, R12.reuse, 0xc, PT ;  /* 0x0000000c0c00780c */ /* 0x040fe40003f62270 */
[----:B------:R-:W-:-:S02]  /*02e0*/  ISETP.EQ.AND P4, PT, R12, 0x10, PT ;  /* 0x000000100c00780c */ /* 0x000fc40003f82270 */
[C---:B------:R-:W-:Y:S01]  /*02f0*/  ISETP.EQ.AND P5, PT, R12.reuse, 0x14, PT ;  /* 0x000000140c00780c */ /* 0x040fe20003fa2270 */
[----:B------:R-:W-:Y:S02]  /*0300*/  VIADD R12, R12, 0x4 ;  /* 0x000000040c0c7836 */ /* 0x000fe40000000000 */
[----:B--2---:R-:W-:-:S03]  /*0310*/  IMAD.WIDE.U32 R8, R8, R15, RZ ;  /* 0x0000000f08087225 */ /* 0x004fc600078e00ff */
[----:B------:R-:W-:-:S04]  /*0320*/  IADD3 R7, P6, PT, R8, R0, RZ ;  /* 0x0000000008077210 */ /* 0x000fc80007fde0ff */
[----:B------:R-:W-:Y:S01]  /*0330*/  IADD3.X R0, PT, PT, R9, UR5, RZ, P6, !PT ;  /* 0x0000000509007c10 */ /* 0x000fe2000b7fe4ff */
[--C-:B------:R-:W-:Y:S01]  /*0340*/  @P0 IMAD.MOV.U32 R13, RZ, RZ, R7.reuse ;  /* 0x000000ffff0d0224 */ /* 0x100fe200078e0007 */
[----:B------:R-:W-:Y:S01]  /*0350*/  @P2 MOV R16, R7 ;  /* 0x0000000700102202 */ /* 0x000fe20000000f00 */
[--C-:B------:R-:W-:Y:S02]  /*0360*/  @P1 IMAD.MOV.U32 R14, RZ, RZ, R7.reuse ;  /* 0x000000ffff0e1224 */ /* 0x100fe400078e0007 */
[--C-:B------:R-:W-:Y:S02]  /*0370*/  @P3 IMAD.MOV.U32 R17, RZ, RZ, R7.reuse ;  /* 0x000000ffff113224 */ /* 0x100fe400078e0007 */
[--C-:B------:R-:W-:Y:S02]  /*0380*/  @P4 IMAD.MOV.U32 R18, RZ, RZ, R7.reuse ;  /* 0x000000ffff124224 */ /* 0x100fe400078e0007 */
[----:B------:R-:W-:Y:S01]  /*0390*/  @P5 IMAD.MOV.U32 R19, RZ, RZ, R7 ;  /* 0x000000ffff135224 */ /* 0x000fe200078e0007 */
[----:B------:R-:W-:Y:S06]  /*03a0*/  BRA.U UP0, `(.L_x_7) ;  /* 0xfffffffd00a07547 */ /* 0x000fec000b83ffff */
[----:B------:R-:W-:Y:S01]  /*03b0*/  SHF.R.U32.HI R7, RZ, 0x17, R6 ;  /* 0x00000017ff077819 */ /* 0x000fe20000011606 */
[----:B------:R-:W-:Y:S03]  /*03c0*/  BSSY.RECONVERGENT B2, `(.L_x_8) ;  /* 0x0000029000027945 */ /* 0x000fe60003800200 */
[C---:B------:R-:W-:Y:S02]  /*03d0*/  LOP3.LUT R8, R7.reuse, 0xe0, RZ, 0xc0, !PT ;  /* 0x000000e007087812 */ /* 0x040fe400078ec0ff */
[----:B------:R-:W-:Y:S02]  /*03e0*/  LOP3.LUT P6, RZ, R7, 0x1f, RZ, 0xc0, !PT ;  /* 0x0000001f07ff7812 */ /* 0x000fe400078cc0ff */
[----:B------:R-:W-:-:S04]  /*03f0*/  IADD3 R8, PT, PT, R8, -0x80, RZ ;  /* 0xffffff8008087810 */ /* 0x000fc80007ffe0ff */
[----:B------:R-:W-:-:S05]  /*0400*/  SHF.R.U32.HI R8, RZ, 0x5, R8 ;  /* 0x00000005ff087819 */ /* 0x000fca0000011608 */
[----:B------:R-:W-:-:S05]  /*0410*/  IMAD.U32 R10, R8, -0x4, RZ ;  /* 0xfffffffc080a7824 */ /* 0x000fca00078e00ff */
[C---:B------:R-:W-:Y:S02]  /*0420*/  ISETP.EQ.AND P3, PT, R10.reuse, -0x18, PT ;  /* 0xffffffe80a00780c */ /* 0x040fe40003f62270 */
[C---:B------:R-:W-:Y:S02]  /*0430*/  ISETP.EQ.AND P4, PT, R10.reuse, -0x14, PT ;  /* 0xffffffec0a00780c */ /* 0x040fe40003f82270 */
[C---:B------:R-:W-:Y:S02]  /*0440*/  ISETP.EQ.AND P2, PT, R10.reuse, -0x10, PT ;  /* 0xfffffff00a00780c */ /* 0x040fe40003f42270 */
[C---:B------:R-:W-:Y:S02]  /*0450*/  ISETP.EQ.AND P1, PT, R10.reuse, -0xc, PT ;  /* 0xfffffff40a00780c */ /* 0x040fe40003f22270 */
[C---:B------:R-:W-:Y:S02]  /*0460*/  ISETP.EQ.AND P0, PT, R10.reuse, -0x8, PT ;  /* 0xfffffff80a00780c */ /* 0x040fe40003f02270 */
[----:B------:R-:W-:-:S03]  /*0470*/  ISETP.EQ.AND P5, PT, R10, RZ, PT ;  /* 0x000000ff0a00720c */ /* 0x000fc60003fa2270 */
[--C-:B------:R-:W-:Y:S01]  /*0480*/  @P3 IMAD.MOV.U32 R8, RZ, RZ, R13.reuse ;  /* 0x000000ffff083224 */ /* 0x100fe200078e000d */
[C---:B------:R-:W-:Y:S01]  /*0490*/  ISETP.EQ.AND P3, PT, R10.reuse, -0x4, PT ;  /* 0xfffffffc0a00780c */ /* 0x040fe20003f62270 */
[----:B------:R-:W-:Y:S02]  /*04a0*/  @P4 IMAD.MOV.U32 R9, RZ, RZ, R13 ;  /* 0x000000ffff094224 */ /* 0x000fe400078e000d */
[----:B------:R-:W-:Y:S01]  /*04b0*/  @P4 IMAD.MOV.U32 R8, RZ, RZ, R14 ;  /* 0x000000ffff084224 */ /* 0x000fe200078e000e */
[----:B------:R-:W-:Y:S01]  /*04c0*/  ISETP.EQ.AND P4, PT, R10, 0x4, PT ;  /* 0x000000040a00780c */ /* 0x000fe20003f82270 */
[--C-:B------:R-:W-:Y:S01]  /*04d0*/  @P2 IMAD.MOV.U32 R8, RZ, RZ, R16.reuse ;  /* 0x000000ffff082224 */ /* 0x100fe200078e0010 */
[----:B------:R-:W-:Y:S01]  /*04e0*/  @P2 MOV R9, R14 ;  /* 0x0000000e00092202 */ /* 0x000fe20000000f00 */
[----:B------:R-:W-:Y:S01]  /*04f0*/  @P1 IMAD.MOV.U32 R8, RZ, RZ, R17 ;  /* 0x000000ffff081224 */ /* 0x000fe200078e0011 */
[----:B------:R-:W-:Y:S01]  /*0500*/  @P0 MOV R8, R18 ;  /* 0x0000001200080202 */ /* 0x000fe20000000f00 */
[----:B------:R-:W-:-:S02]  /*0510*/  @P1 IMAD.MOV.U32 R9, RZ, RZ, R16 ;  /* 0x000000ffff091224 */ /* 0x000fc400078e0010 */
[----:B------:R-:W-:Y:S02]  /*0520*/  @P0 IMAD.MOV.U32 R9, RZ, RZ, R17 ;  /* 0x000000ffff090224 */ /* 0x000fe400078e0011 */
[--C-:B------:R-:W-:Y:S02]  /*0530*/  @P3 IMAD.MOV.U32 R8, RZ, RZ, R19.reuse ;  /* 0x000000ffff083224 */ /* 0x100fe400078e0013 */
[----:B------:R-:W-:Y:S02]  /*0540*/  @P5 IMAD.MOV.U32 R8, RZ, RZ, R0 ;  /* 0x000000ffff085224 */ /* 0x000fe400078e0000 */
[----:B------:R-:W-:Y:S02]  /*0550*/  @P3 IMAD.MOV.U32 R9, RZ, RZ, R18 ;  /* 0x000000ffff093224 */ /* 0x000fe400078e0012 */
[----:B------:R-:W-:Y:S01]  /*0560*/  @P5 IMAD.MOV.U32 R9, RZ, RZ, R19 ;  /* 0x000000ffff095224 */ /* 0x000fe200078e0013 */
[----:B------:R-:W-:Y:S01]  /*0570*/  @P4 MOV R9, R0 ;  /* 0x0000000000094202 */ /* 0x000fe20000000f00 */
[----:B------:R-:W-:Y:S01]  /*0580*/  IMAD.MOV.U32 R12, RZ, RZ, R8 ;  /* 0x000000ffff0c7224 */ /* 0x000fe200078e0008 */
[----:B------:R-:W-:Y:S06]  /*0590*/  @!P6 BRA `(.L_x_9) ;  /* 0x00000000002ce947 */ /* 0x000fec0003800000 */
[----:B------:R-:W-:Y:S01]  /*05a0*/  @P2 IMAD.MOV.U32 R8, RZ, RZ, R13 ;  /* 0x000000ffff082224 */ /* 0x000fe200078e000d */
[----:B------:R-:W-:Y:S01]  /*05b0*/  LOP3.LUT R7, R7, 0x1f, RZ, 0xc0, !PT ;  /* 0x0000001f07077812 */ /* 0x000fe200078ec0ff */
[----:B------:R-:W-:Y:S02]  /*05c0*/  @P1 IMAD.MOV.U32 R8, RZ, RZ, R14 ;  /* 0x000000ffff081224 */ /* 0x000fe400078e000e */
[----:B------:R-:W-:Y:S01]  /*05d0*/  @P0 IMAD.MOV.U32 R8, RZ, RZ, R16 ;  /* 0x000000ffff080224 */ /* 0x000fe200078e0010 */
[----:B------:R-:W-:Y:S02]  /*05e0*/  ISETP.EQ.AND P0, PT, R10, 0x8, PT ;  /* 0x000000080a00780c */ /* 0x000fe40003f02270 */
[----:B------:R-:W-:Y:S01]  /*05f0*/  @P3 MOV R8, R17 ;  /* 0x0000001100083202 */ /* 0x000fe20000000f00 */
[----:B------:R-:W-:Y:S01]  /*0600*/  @P5 IMAD.MOV.U32 R8, RZ, RZ, R18 ;  /* 0x000000ffff085224 */ /* 0x000fe200078e0012 */
[----:B------:R-:W-:Y:S01]  /*0610*/  SHF.L.W.U32.HI R12, R9, R7, R12 ;  /* 0x00000007090c7219 */ /* 0x000fe20000010e0c */
[----:B------:R-:W-:-:S08]  /*0620*/  @P4 IMAD.MOV.U32 R8, RZ, RZ, R19 ;  /* 0x000000ffff084224 */ /* 0x000fd000078e0013 */
[----:B------:R-:W-:-:S05]  /*0630*/  @P0 IMAD.MOV.U32 R8, RZ, RZ, R0 ;  /* 0x000000ffff080224 */ /* 0x000fca00078e0000 */
[----:B------:R-:W-:-:S07]  /*0640*/  SHF.L.W.U32.HI R9, R8, R7, R9 ;  /* 0x0000000708097219 */ /* 0x000fce0000010e09 */
.L_x_9:
[----:B------:R-:W-:Y:S05]  /*0650*/  BSYNC.RECONVERGENT B2 ;  /* 0x0000000000027941 */ /* 0x000fea0003800200 */
.L_x_8:
[C---:B------:R-:W-:Y:S01]  /*0660*/  SHF.L.W.U32.HI R0, R9.reuse, 0x2, R12 ;  /* 0x0000000209007819 */ /* 0x040fe20000010e0c */
[----:B------:R-:W-:Y:S01]  /*0670*/  IMAD.SHL.U32 R9, R9, 0x4, RZ ;  /* 0x0000000409097824 */ /* 0x000fe200078e00ff */
[----:B------:R-:W-:Y:S01]  /*0680*/  UMOV UR4, 0x54442d19 ;  /* 0x54442d1900047882 */ /* 0x000fe20000000000 */
[----:B------:R-:W-:Y:S01]  /*0690*/  UMOV UR5, 0x3bf921fb ;  /* 0x3bf921fb00057882 */ /* 0x000fe20000000000 */
[----:B------:R-:W-:Y:S02]  /*06a0*/  SHF.R.S32.HI R7, RZ, 0x1f, R0 ;  /* 0x0000001fff077819 */ /* 0x000fe40000011400 */
[----:B------:R-:W-:Y:S02]  /*06b0*/  ISETP.GE.AND P0, PT, R6, RZ, PT ;  /* 0x000000ff0600720c */ /* 0x000fe40003f06270 */
[C---:B------:R-:W-:Y:S02]  /*06c0*/  LOP3.LUT R10, R7.reuse, R9, RZ, 0x3c, !PT ;  /* 0x00000009070a7212 */ /* 0x040fe400078e3cff */
[----:B------:R-:W-:-:S02]  /*06d0*/  LOP3.LUT R11, R7, R0, RZ, 0x3c, !PT ;  /* 0x00000000070b7212 */ /* 0x000fc400078e3cff */
[----:B------:R-:W-:Y:S02]  /*06e0*/  SHF.R.U32.HI R7, RZ, 0x1e, R12 ;  /* 0x0000001eff077819 */ /* 0x000fe4000001160c */
[----:B------:R-:W0:Y:S01]  /*06f0*/  I2F.F64.S64 R8, R10 ;  /* 0x0000000a00087312 */ /* 0x000e220000301c00 */
[C---:B------:R-:W-:Y:S02]  /*0700*/  LOP3.LUT R12, R0.reuse, R6, RZ, 0x3c, !PT ;  /* 0x00000006000c7212 */ /* 0x040fe400078e3cff */
[----:B------:R-:W-:Y:S02]  /*0710*/  LEA.HI R7, R0, R7, RZ, 0x1 ;  /* 0x0000000700077211 */ /* 0x000fe400078f08ff */
[----:B------:R-:W-:Y:S02]  /*0720*/  ISETP.GE.AND P1, PT, R12, RZ, PT ;  /* 0x000000ff0c00720c */ /* 0x000fe40003f26270 */
[----:B------:R-:W-:-:S05]  /*0730*/  IADD3 R0, PT, PT, -R7, RZ, RZ ;  /* 0x000000ff07007210 */ /* 0x000fca0007ffe1ff */
[----:B------:R-:W-:Y:S01]  /*0740*/  @!P0 IMAD.MOV.U32 R7, RZ, RZ, R0 ;  /* 0x000000ffff078224 */ /* 0x000fe200078e0000 */
[----:B0-----:R-:W-:-:S10]  /*0750*/  DMUL R8, R8, UR4 ;  /* 0x0000000408087c28 */ /* 0x001fd40008000000 */
[----:B------:R-:W0:Y:S02]  /*0760*/  F2F.F32.F64 R8, R8 ;  /* 0x0000000800087310 */ /* 0x000e240000301000 */
[----:B0-----:R-:W-:-:S07]  /*0770*/  FSEL R0, -R8, R8, !P1 ;  /* 0x0000000808007208 */ /* 0x001fce0004800100 */
.L_x_6:
[----:B------:R-:W-:Y:S05]  /*0780*/  BSYNC.RECONVERGENT B1 ;  /* 0x0000000000017941 */ /* 0x000fea0003800200 */
.L_x_5:
[-C--:B------:R-:W-:Y:S01]  /*0790*/  FMUL R13, R0, R0.reuse ;  /* 0x00000000000d7220 */ /* 0x080fe20000400000 */
[----:B------:R-:W-:Y:S01]  /*07a0*/  IMAD.MOV.U32 R12, RZ, RZ, 0x37cbac00 ;  /* 0x37cbac00ff0c7424 */ /* 0x000fe200078e00ff */
[----:B------:R-:W0:Y:S01]  /*07b0*/  LDC.64 R10, c[0x0][0x390] ;  /* 0x0000e400ff0a7b82 */ /* 0x000e220000000a00 */
[----:B------:R-:W-:Y:S02]  /*07c0*/  IMAD.MOV.U32 R14, RZ, RZ, 0x394d4153 ;  /* 0x394d4153ff0e7424 */ /* 0x000fe400078e00ff */
[C---:B------:R-:W-:Y:S01]  /*07d0*/  FFMA R15, R13.reuse, R0, RZ ;  /* 0x000000000d0f7223 */ /* 0x040fe200000000ff */
[----:B------:R-:W-:Y:S01]  /*07e0*/  FFMA R12, R13, R12, -0.0013887860113754868507 ;  /* 0xbab607ed0d0c7423 */ /* 0x000fe2000000000c */
[----:B------:R-:W-:Y:S01]  /*07f0*/  LOP3.LUT R16, R7, 0x1, RZ, 0xc0, !PT ;  /* 0x0000000107107812 */ /* 0x000fe200078ec0ff */
[----:B------:R-:W-:Y:S01]  /*0800*/  FFMA R14, R13, -R14, 0.0083327032625675201416 ;  /* 0x3c0885e40d0e7423 */ /* 0x000fe2000000080e */
[----:B------:R-:W-:Y:S01]  /*0810*/  LOP3.LUT P1, RZ, R7, 0x2, RZ, 0xc0, !PT ;  /* 0x0000000207ff7812 */ /* 0x000fe2000782c0ff */
[C---:B------:R-:W-:Y:S01]  /*0820*/  FFMA R12, R13.reuse, R12, 0.041666727513074874878 ;  /* 0x3d2aaabb0d0c7423 */ /* 0x040fe2000000000c */
[----:B------:R-:W1:Y:S01]  /*0830*/  LDC.64 R8, c[0x0][0x388] ;  /* 0x0000e200ff087b82 */ /* 0x000e620000000a00 */
[C---:B------:R-:W-:Y:S01]  /*0840*/  FFMA R14, R13.reuse, R14, -0.16666662693023681641 ;  /* 0xbe2aaaa80d0e7423 */ /* 0x040fe2000000000e */
[----:B------:R-:W-:Y:S01]  /*0850*/  ISETP.NE.U32.AND P0, PT, R16, 0x1, PT ;  /* 0x000000011000780c */ /* 0x000fe20003f05070 */
[----:B------:R-:W-:-:S02]  /*0860*/  FFMA R12, R13, R12, -0.4999999701976776123 ;  /* 0xbeffffff0d0c7423 */ /* 0x000fc4000000000c */
[----:B------:R-:W-:Y:S01]  /*0870*/  FFMA R15, R15, R14, R0 ;  /* 0x0000000e0f0f7223 */ /* 0x000fe20000000000 */
[----:B------:R-:W-:Y:S01]  /*0880*/  IADD3 R0, PT, PT, R7, 0x1, RZ ;  /* 0x0000000107007810 */ /* 0x000fe20007ffe0ff */
[----:B------:R-:W-:-:S03]  /*0890*/  FFMA R12, R13, R12, 1 ;  /* 0x3f8000000d0c7423 */ /* 0x000fc6000000000c */
[----:B------:R-:W-:Y:S02]  /*08a0*/  LOP3.LUT P2, RZ, R0, 0x2, RZ, 0xc0, !PT ;  /* 0x0000000200ff7812 */ /* 0x000fe4000784c0ff */
[----:B------:R-:W-:Y:S02]  /*08b0*/  FSEL R0, R12, R15, !P0 ;  /* 0x0000000f0c007208 */ /* 0x000fe40004000000 */
[----:B------:R-:W-:Y:S01]  /*08c0*/  FSEL R12, R15, R12, !P0 ;  /* 0x0000000c0f0c7208 */ /* 0x000fe20004000000 */
[----:B0-----:R-:W-:-:S03]  /*08d0*/  IMAD.WIDE R10, R5, 0x4, R10 ;  /* 0x00000004050a7825 */ /* 0x001fc600078e020a */
[----:B------:R-:W-:Y:S01]  /*08e0*/  FSEL R7, R12, -R12, !P2 ;  /* 0x8000000c0c077208 */ /* 0x000fe20005000000 */
[----:B-1----:R-:W-:Y:S01]  /*08f0*/  IMAD.WIDE R8, R5, 0x4, R8 ;  /* 0x0000000405087825 */ /* 0x002fe200078e0208 */
[----:B------:R-:W-:-:S05]  /*0900*/  FSEL R5, R0, -R0, !P1 ;  /* 0x8000000000057208 */ /* 0x000fca0004800000 */
[----:B------:R0:W-:Y:S04]  /*0910*/  STG.E desc[UR6][R10.64], R5 ;  /* 0x000000050a007986 */ /* 0x0001e8000c101906 */
[----:B------:R0:W-:Y:S02]  /*0920*/  STG.E desc[UR6][R8.64], R7 ;  /* 0x0000000708007986 */ /* 0x0001e4000c101906 */
.L_x_4:
[----:B------:R-:W-:Y:S05]  /*0930*/  BSYNC.RECONVERGENT B0 ;  /* 0x0000000000007941 */ /* 0x000fea0003800200 */
.L_x_3:
[----:B------:R-:W1:Y:S01]  /*0940*/  S2UR UR5, SR_CgaCtaId ;  /* 0x00000000000579c3 */ /* 0x000e620000008800 */
[----:B------:R-:W-:Y:S01]  /*0950*/  UMOV UR4, 0x400 ;  /* 0x0000040000047882 */ /* 0x000fe20000000000 */
[----:B------:R-:W-:Y:S02]  /*0960*/  ISETP.GE.U32.AND P0, PT, R4, 0x2, PT ;  /* 0x000000020400780c */ /* 0x000fe40003f06070 */
[----:B------:R-:W-:Y:S01]  /*0970*/  ISETP.NE.AND P1, PT, R2, RZ, PT ;  /* 0x000000ff0200720c */ /* 0x000fe20003f25270 */
[----:B-1----:R-:W-:-:S06]  /*0980*/  ULEA UR4, UR5, UR4, 0x18 ;  /* 0x0000000405047291 */ /* 0x002fcc000f8ec0ff */
[----:B0-----:R-:W-:-:S05]  /*0990*/  LEA R5, R2, UR4, 0x2 ;  /* 0x0000000402057c11 */ /* 0x001fca000f8e10ff */
[----:B------:R0:W-:Y:S01]  /*09a0*/  STS [R5], R6 ;  /* 0x0000000605007388 */ /* 0x0001e20000000800 */
[----:B------:R-:W-:Y:S06]  /*09b0*/  BAR.SYNC.DEFER_BLOCKING 0x0 ;  /* 0x0000000000007b1d */ /* 0x000fec0000010000 */
[----:B------:R-:W-:Y:S05]  /*09c0*/  @!P0 BRA `(.L_x_10) ;  /* 0x00000000002c8947 */ /* 0x000fea0003800000 */
.L_x_11:
        /* <DEDUP_REMOVED lines=11> */
.L_x_10:
[----:B------:R-:W-:Y:S05]  /*0a80*/  @P1 EXIT ;  /* 0x000000000000194d */ /* 0x000fea0003800000 */
[----:B------:R-:W1:Y:S01]  /*0a90*/  S2UR UR5, SR_CgaCtaId ;  /* 0x00000000000579c3 */ /* 0x000e620000008800 */
[----:B------:R-:W-:-:S07]  /*0aa0*/  UMOV UR4, 0x400 ;  /* 0x0000040000047882 */ /* 0x000fce0000000000 */
[----:B0-----:R-:W0:Y:S01]  /*0ab0*/  LDC.64 R4, c[0x0][0x398] ;  /* 0x0000e600ff047b82 */ /* 0x001e220000000a00 */
[----:B-1----:R-:W-:Y:S01]  /*0ac0*/  ULEA UR4, UR5, UR4, 0x18 ;  /* 0x0000000405047291 */ /* 0x002fe2000f8ec0ff */
[----:B0-----:R-:W-:-:S08]  /*0ad0*/  IMAD.WIDE.U32 R2, R3, 0x4, R4 ;  /* 0x0000000403027825 */ /* 0x001fd000078e0004 */
[----:B------:R-:W0:Y:S04]  /*0ae0*/  LDS R7, [UR4] ;  /* 0x00000004ff077984 */ /* 0x000e280008000800 */
[----:B0-----:R-:W-:Y:S01]  /*0af0*/  STG.E desc[UR6][R2.64], R7 ;  /* 0x0000000702007986 */ /* 0x001fe2000c101906 */
[----:B------:R-:W-:Y:S05]  /*0b00*/  EXIT ;  /* 0x000000000000794d */ /* 0x000fea0003800000 */
.L_x_12:
        /* <DEDUP_REMOVED lines=15> */
.L_x_14:


//--------------------- .nv.global.init           --------------------------
	.section	.nv.global.init,"aw",@progbits
	.align	4
.nv.global.init:
	.type		__cudart_i2opi_f,@object
	.size		__cudart_i2opi_f,(.L_0 - __cudart_i2opi_f)
__cudart_i2opi_f:
        /*0000*/ 	.byte	0x41, 0x90, 0x43, 0x3c, 0x99, 0x95, 0x62, 0xdb, 0xc0, 0xdd, 0x34, 0xf5, 0xd1, 0x57, 0x27, 0xfc
        /*0010*/ 	.byte	0x29, 0x15, 0x44, 0x4e, 0x6e, 0x83, 0xf9, 0xa2
.L_0:


//--------------------- .nv.shared._Z9final_sumPfS_i --------------------------
	.section	.nv.shared._Z9final_sumPfS_i,"aw",@nobits
	.sectionflags	@""
	.align	4
.nv.shared._Z9final_sumPfS_i:
	.zero		2048


//--------------------- .nv.shared.reserved.0     --------------------------
	.section	.nv.shared.reserved.0,"aw",@nobits
	.weak		__nv_reservedSMEM_offset_0_alias
	.size		__nv_reservedSMEM_offset_0_alias, 0, 64
	.other		__nv_reservedSMEM_offset_0_alias,@"STO_CUDA_RESERVED_SHARED STV_DEFAULT"
__nv_reservedSMEM_offset_0_alias:
	.zero		0
	.zero		64


//--------------------- .nv.shared._Z10trig_fusedPKfPfS1_S1_i --------------------------
	.section	.nv.shared._Z10trig_fusedPKfPfS1_S1_i,"aw",@nobits
	.sectionflags	@""
	.align	4
.nv.shared._Z10trig_fusedPKfPfS1_S1_i:
	.zero		2048


//--------------------- .nv.constant0._Z9final_sumPfS_i --------------------------
	.section	.nv.constant0._Z9final_sumPfS_i,"a",@progbits
	.sectionflags	@""
	.align	4
.nv.constant0._Z9final_sumPfS_i:
	.zero		916


//--------------------- .nv.constant0._Z10trig_fusedPKfPfS1_S1_i --------------------------
	.section	.nv.constant0._Z10trig_fusedPKfPfS1_S1_i,"a",@progbits
	.sectionflags	@""
	.align	4
.nv.constant0._Z10trig_fusedPKfPfS1_S1_i:
	.zero		932


//--------------------- SYMBOLS --------------------------

	.type		.nv.reservedSmem.offset0,@object
	.size		.nv.reservedSmem.offset0,0x4
	.type		.nv.reservedSmem.cap,@object
	.size		.nv.reservedSmem.cap,0x4
